	.headerflags	@"EF_CUDA_TEXMODE_UNIFIED EF_CUDA_64BIT_ADDRESS EF_CUDA_ACCELERATORS EF_CUDA_SM90 EF_CUDA_VIRTUAL_SM(EF_CUDA_SM90)"
	.elftype	@"ET_EXEC"


//--------------------- .nv.info                  --------------------------
	.section	.nv.info,"",@"SHT_CUDA_INFO"
	.align	4


	//----- nvinfo : EIATTR_REGCOUNT
	.align		4
        /*0000*/ 	.byte	0x04, 0x2f
        /*0002*/ 	.short	(.L_4 - .L_3)
	.align		4
.L_3:
        /*0004*/ 	.word	index@(triton_poi_fused_constant_pad_nd_scalar_tensor_where_5)
        /*0008*/ 	.word	0x00000018


	//----- nvinfo : EIATTR_MIN_STACK_SIZE
	.align		4
.L_4:
        /*000c*/ 	.byte	0x04, 0x12
        /*000e*/ 	.short	(.L_6 - .L_5)
	.align		4
.L_5:
        /*0010*/ 	.word	index@(triton_poi_fused_constant_pad_nd_scalar_tensor_where_5)
        /*0014*/ 	.word	0x00000000


	//----- nvinfo : EIATTR_FRAME_SIZE
	.align		4
.L_6:
        /*0018*/ 	.byte	0x04, 0x11
        /*001a*/ 	.short	(.L_8 - .L_7)
	.align		4
.L_7:
        /*001c*/ 	.word	index@(triton_poi_fused_constant_pad_nd_scalar_tensor_where_5)
        /*0020*/ 	.word	0x00000000


	//----- nvinfo : EIATTR_MIN_STACK_SIZE
	.align		4
.L_8:
        /*0024*/ 	.byte	0x04, 0x12
        /*0026*/ 	.short	(.L_10 - .L_9)
	.align		4
.L_9:
        /*0028*/ 	.word	index@(triton_poi_fused_constant_pad_nd_scalar_tensor_where_5)
        /*002c*/ 	.word	0x00000000
.L_10:


//--------------------- .nv.info.triton_poi_fused_constant_pad_nd_scalar_tensor_where_5 --------------------------
	.section	.nv.info.triton_poi_fused_constant_pad_nd_scalar_tensor_where_5,"",@"SHT_CUDA_INFO"
	.sectionflags	@""
	.align	4


	//----- nvinfo : EIATTR_CUDA_API_VERSION
	.align		4
        /*0000*/ 	.byte	0x04, 0x37
        /*0002*/ 	.short	(.L_12 - .L_11)
.L_11:
        /*0004*/ 	.word	0x0000007c


	//----- nvinfo : EIATTR_KPARAM_INFO
	.align		4
.L_12:
        /*0008*/ 	.byte	0x04, 0x17
        /*000a*/ 	.short	(.L_14 - .L_13)
.L_13:
        /*000c*/ 	.word	0x00000000
        /*0010*/ 	.short	0x0006
        /*0012*/ 	.short	0x0020
        /*0014*/ 	.byte	0x00, 0xf4, 0x21, 0x00


	//----- nvinfo : EIATTR_KPARAM_INFO
	.align		4
.L_14:
        /*0018*/ 	.byte	0x04, 0x17
        /*001a*/ 	.short	(.L_16 - .L_15)
.L_15:
        /*001c*/ 	.word	0x00000000
        /*0020*/ 	.short	0x0005
        /*0022*/ 	.short	0x001c
        /*0024*/ 	.byte	0x00, 0xf0, 0x11, 0x00


	//----- nvinfo : EIATTR_KPARAM_INFO
	.align		4
.L_16:
        /*0028*/ 	.byte	0x04, 0x17
        /*002a*/ 	.short	(.L_18 - .L_17)
.L_17:
        /*002c*/ 	.word	0x00000000
        /*0030*/ 	.short	0x0004
        /*0032*/ 	.short	0x0018
        /*0034*/ 	.byte	0x00, 0xf0, 0x11, 0x00


	//----- nvinfo : EIATTR_KPARAM_INFO
	.align		4
.L_18:
        /*0038*/ 	.byte	0x04, 0x17
        /*003a*/ 	.short	(.L_20 - .L_19)
.L_19:
        /*003c*/ 	.word	0x00000000
        /*0040*/ 	.short	0x0003
        /*0042*/ 	.short	0x0014
        /*0044*/ 	.byte	0x00, 0xf0, 0x11, 0x00


	//----- nvinfo : EIATTR_KPARAM_INFO
	.align		4
.L_20:
        /*0048*/ 	.byte	0x04, 0x17
        /*004a*/ 	.short	(.L_22 - .L_21)
.L_21:
        /*004c*/ 	.word	0x00000000
        /*0050*/ 	.short	0x0002
        /*0052*/ 	.short	0x0010
        /*0054*/ 	.byte	0x00, 0xf0, 0x11, 0x00


	//----- nvinfo : EIATTR_KPARAM_INFO
	.align		4
.L_22:
        /*0058*/ 	.byte	0x04, 0x17
        /*005a*/ 	.short	(.L_24 - .L_23)
.L_23:
        /*005c*/ 	.word	0x00000000
        /*0060*/ 	.short	0x0001
        /*0062*/ 	.short	0x0008
        /*0064*/ 	.byte	0x00, 0xf4, 0x21, 0x00


	//----- nvinfo : EIATTR_KPARAM_INFO
	.align		4
.L_24:
        /*0068*/ 	.byte	0x04, 0x17
        /*006a*/ 	.short	(.L_26 - .L_25)
.L_25:
        /*006c*/ 	.word	0x00000000
        /*0070*/ 	.short	0x0000
        /*0072*/ 	.short	0x0000
        /*0074*/ 	.byte	0x00, 0xf4, 0x21, 0x00


	//----- nvinfo : EIATTR_SPARSE_MMA_MASK
	.align		4
.L_26:
        /*0078*/ 	.byte	0x03, 0x50
        /*007a*/ 	.short	0x0000


	//----- nvinfo : EIATTR_MAXREG_COUNT
	.align		4
        /*007c*/ 	.byte	0x03, 0x1b
        /*007e*/ 	.short	0x0080


	//----- nvinfo : EIATTR_EXTERNS
	.align		4
        /*0080*/ 	.byte	0x04, 0x0f
        /*0082*/ 	.short	(.L_28 - .L_27)


	//   ....[0]....
	.align		4
.L_27:
        /*0084*/ 	.word	index@(__assertfail)


	//----- nvinfo : EIATTR_SYSCALL_OFFSETS
	.align		4
.L_28:
        /*0088*/ 	.byte	0x04, 0x46
        /*008a*/ 	.short	(.L_30 - .L_29)


	//   ....[0]....
.L_29:
        /*008c*/ 	.word	0x00000340


	//----- nvinfo : EIATTR_EXIT_INSTR_OFFSETS
	.align		4
.L_30:
        /*0090*/ 	.byte	0x04, 0x1c
        /*0092*/ 	.short	(.L_32 - .L_31)


	//   ....[0]....
.L_31:
        /*0094*/ 	.word	0x00000440


	//   ....[1]....
        /*0098*/ 	.word	0x000004c0


	//----- nvinfo : EIATTR_REQNTID
	.align		4
.L_32:
        /*009c*/ 	.byte	0x04, 0x10
        /*009e*/ 	.short	(.L_34 - .L_33)
.L_33:
        /*00a0*/ 	.word	0x00000200
        /*00a4*/ 	.word	0x00000001
        /*00a8*/ 	.word	0x00000001


	//----- nvinfo : EIATTR_CRS_STACK_SIZE
	.align		4
.L_34:
        /*00ac*/ 	.byte	0x04, 0x1e
        /*00ae*/ 	.short	(.L_36 - .L_35)
.L_35:
        /*00b0*/ 	.word	0x00000000


	//----- nvinfo : EIATTR_CBANK_PARAM_SIZE
	.align		4
.L_36:
        /*00b4*/ 	.byte	0x03, 0x19
        /*00b6*/ 	.short	0x0028


	//----- nvinfo : EIATTR_PARAM_CBANK
	.align		4
        /*00b8*/ 	.byte	0x04, 0x0a
        /*00ba*/ 	.short	(.L_38 - .L_37)
	.align		4
.L_37:
        /*00bc*/ 	.word	index@(.nv.constant0.triton_poi_fused_constant_pad_nd_scalar_tensor_where_5)
        /*00c0*/ 	.short	0x0210
        /*00c2*/ 	.short	0x0028


	//----- nvinfo : EIATTR_SW_WAR
	.align		4
.L_38:
        /*00c4*/ 	.byte	0x04, 0x36
        /*00c6*/ 	.short	(.L_40 - .L_39)
.L_39:
        /*00c8*/ 	.word	0x00000008
.L_40:


//--------------------- .nv.callgraph             --------------------------
	.section	.nv.callgraph,"",@"SHT_CUDA_CALLGRAPH"
	.align	4
	.sectionentsize	8
	.align		4
        /*0000*/ 	.word	0x00000000
	.align		4
        /*0004*/ 	.word	0xffffffff
	.align		4
        /*0008*/ 	.word	index@(triton_poi_fused_constant_pad_nd_scalar_tensor_where_5)
	.align		4
        /*000c*/ 	.word	index@(__assertfail)
	.align		4
        /*0010*/ 	.word	0x00000000
	.align		4
        /*0014*/ 	.word	0xfffffffe
	.align		4
        /*0018*/ 	.word	0x00000000
	.align		4
        /*001c*/ 	.word	0xfffffffd
	.align		4
        /*0020*/ 	.word	0x00000000
	.align		4
        /*0024*/ 	.word	0xfffffffc


//--------------------- .nv.constant4             --------------------------
	.section	.nv.constant4,"a",@progbits
	.align	8
	.align		8
.nv.constant4:
        /*0000*/ 	.dword	__assertfail
	.align		8
        /*0008*/ 	.dword	assertFunc_0
	.align		8
        /*0010*/ 	.dword	assertFile_0
	.align		8
        /*0018*/ 	.dword	assertMessage_0


//--------------------- .text.triton_poi_fused_constant_pad_nd_scalar_tensor_where_5 --------------------------
	.section	.text.triton_poi_fused_constant_pad_nd_scalar_tensor_where_5,"ax",@progbits
	.sectionflags	@"SHF_BARRIERS=1"
	.align	128
        .global         triton_poi_fused_constant_pad_nd_scalar_tensor_where_5
        .type           triton_poi_fused_constant_pad_nd_scalar_tensor_where_5,@function
        .size           triton_poi_fused_constant_pad_nd_scalar_tensor_where_5,(.L_x_2 - triton_poi_fused_constant_pad_nd_scalar_tensor_where_5)
        .other          triton_poi_fused_constant_pad_nd_scalar_tensor_where_5,@"STO_CUDA_ENTRY STV_DEFAULT"
triton_poi_fused_constant_pad_nd_scalar_tensor_where_5:
.text.triton_poi_fused_constant_pad_nd_scalar_tensor_where_5:
[----:B------:R-:W0:Y:S02]  /*0000*/  LDC R1, c[0x0][0x28] ;  /* 0x00000a00ff017b82 */ /* 0x000e240000000800 */
[----:B------:R-:W1:Y:S01]  /*0010*/  LDC R15, c[0x0][0x220] ;  /* 0x00008800ff0f7b82 */ /* 0x000e620000000800 */
[----:B------:R-:W2:Y:S01]  /*0020*/  S2R R9, SR_TID.X ;  /* 0x0000000000097919 */ /* 0x000ea20000002100 */
[----:B------:R-:W-:Y:S01]  /*0030*/  ULDC UR4, c[0x0][0x224] ;  /* 0x0000890000047ab9 */ /* 0x000fe20000000800 */
[----:B------:R-:W3:Y:S01]  /*0040*/  S2R R5, SR_CTAID.X ;  /* 0x0000000000057919 */ /* 0x000ee20000002500 */
[----:B-1----:R-:W-:-:S04]  /*0050*/  IABS R7, R15 ;  /* 0x0000000f00077213 */ /* 0x002fc80000000000 */
[----:B------:R-:W1:Y:S01]  /*0060*/  I2F.RP R4, R7 ;  /* 0x0000000700047306 */ /* 0x000e620000209400 */
[----:B--2---:R-:W-:-:S05]  /*0070*/  LOP3.LUT R0, R9, 0xff, RZ, 0xc0, !PT ;  /* 0x000000ff09007812 */ /* 0x004fca00078ec0ff */
[----:B---3--:R-:W-:Y:S02]  /*0080*/  IMAD R0, R5, 0x100, R0 ;  /* 0x0000010005007824 */ /* 0x008fe400078e0200 */
[----:B-1----:R-:W1:Y:S02]  /*0090*/  MUFU.RCP R4, R4 ;  /* 0x0000000400047308 */ /* 0x002e640000001000 */
[----:B-1----:R-:W-:Y:S01]  /*00a0*/  VIADD R2, R4, 0xffffffe ;  /* 0x0ffffffe04027836 */ /* 0x002fe20000000000 */
[----:B------:R-:W-:-:S05]  /*00b0*/  IABS R4, R0 ;  /* 0x0000000000047213 */ /* 0x000fca0000000000 */
[----:B------:R1:W2:Y:S02]  /*00c0*/  F2I.FTZ.U32.TRUNC.NTZ R3, R2 ;  /* 0x0000000200037305 */ /* 0x0002a4000021f000 */
[----:B-1----:R-:W-:Y:S02]  /*00d0*/  IMAD.MOV.U32 R2, RZ, RZ, RZ ;  /* 0x000000ffff027224 */ /* 0x002fe400078e00ff */
[----:B--2---:R-:W-:-:S04]  /*00e0*/  IMAD.MOV R6, RZ, RZ, -R3 ;  /* 0x000000ffff067224 */ /* 0x004fc800078e0a03 */
[----:B------:R-:W-:-:S04]  /*00f0*/  IMAD R5, R6, R7, RZ ;  /* 0x0000000706057224 */ /* 0x000fc800078e02ff */
[----:B------:R-:W-:-:S06]  /*0100*/  IMAD.HI.U32 R3, R3, R5, R2 ;  /* 0x0000000503037227 */ /* 0x000fcc00078e0002 */
[----:B------:R-:W-:-:S04]  /*0110*/  IMAD.HI.U32 R14, R3, R4, RZ ;  /* 0x00000004030e7227 */ /* 0x000fc800078e00ff */
[----:B------:R-:W-:-:S04]  /*0120*/  IMAD.MOV R2, RZ, RZ, -R14 ;  /* 0x000000ffff027224 */ /* 0x000fc800078e0a0e */
[----:B------:R-:W-:-:S05]  /*0130*/  IMAD R2, R7, R2, R4 ;  /* 0x0000000207027224 */ /* 0x000fca00078e0204 */
[----:B------:R-:W-:-:S13]  /*0140*/  ISETP.GT.U32.AND P1, PT, R7, R2, PT ;  /* 0x000000020700720c */ /* 0x000fda0003f24070 */
[----:B------:R-:W-:Y:S02]  /*0150*/  @!P1 IMAD.IADD R2, R2, 0x1, -R7 ;  /* 0x0000000102029824 */ /* 0x000fe400078e0a07 */
[----:B------:R-:W-:Y:S01]  /*0160*/  @!P1 VIADD R14, R14, 0x1 ;  /* 0x000000010e0e9836 */ /* 0x000fe20000000000 */
[----:B------:R-:W-:Y:S02]  /*0170*/  ISETP.NE.AND P1, PT, R15, RZ, PT ;  /* 0x000000ff0f00720c */ /* 0x000fe40003f25270 */
[----:B------:R-:W-:Y:S02]  /*0180*/  ISETP.GE.U32.AND P0, PT, R2, R7, PT ;  /* 0x000000070200720c */ /* 0x000fe40003f06070 */
[----:B------:R-:W-:-:S04]  /*0190*/  LOP3.LUT R2, R0, R15, RZ, 0x3c, !PT ;  /* 0x0000000f00027212 */ /* 0x000fc800078e3cff */
[----:B------:R-:W-:-:S07]  /*01a0*/  ISETP.GE.AND P2, PT, R2, RZ, PT ;  /* 0x000000ff0200720c */ /* 0x000fce0003f46270 */
[----:B------:R-:W-:-:S06]  /*01b0*/  @P0 VIADD R14, R14, 0x1 ;  /* 0x000000010e0e0836 */ /* 0x000fcc0000000000 */
[----:B------:R-:W-:Y:S01]  /*01c0*/  @!P2 IMAD.MOV R14, RZ, RZ, -R14 ;  /* 0x000000ffff0ea224 */ /* 0x000fe200078e0a0e */
[----:B------:R-:W-:-:S05]  /*01d0*/  @!P1 LOP3.LUT R14, RZ, R15, RZ, 0x33, !PT ;  /* 0x0000000fff0e9212 */ /* 0x000fca00078e33ff */
[----:B------:R-:W-:-:S04]  /*01e0*/  IMAD.MOV R2, RZ, RZ, -R14 ;  /* 0x000000ffff027224 */ /* 0x000fc800078e0a0e */
[----:B------:R-:W-:-:S05]  /*01f0*/  IMAD R15, R15, R2, R0 ;  /* 0x000000020f0f7224 */ /* 0x000fca00078e0200 */
[----:B------:R-:W-:Y:S01]  /*0200*/  ISETP.GE.AND P1, PT, R15, UR4, PT ;  /* 0x000000040f007c0c */ /* 0x000fe2000bf26270 */
[----:B------:R-:W-:-:S03]  /*0210*/  ULDC.64 UR4, c[0x0][0x228] ;  /* 0x00008a0000047ab9 */ /* 0x000fc60000000a00 */
[----:B------:R-:W-:-:S04]  /*0220*/  ISETP.LT.AND P2, PT, R0, UR5, !P1 ;  /* 0x0000000500007c0c */ /* 0x000fc8000cf41270 */
[----:B------:R-:W-:-:S13]  /*0230*/  ISETP.LT.OR P0, PT, R15, UR4, !P2 ;  /* 0x000000040f007c0c */ /* 0x000fda000d701670 */
[----:B------:R-:W-:Y:S05]  /*0240*/  @P0 BRA `(.L_x_0) ;  /* 0x0000000000400947 */ /* 0x000fea0003800000 */
[----:B------:R-:W-:Y:S01]  /*0250*/  MOV R2, 0x0 ;  /* 0x0000000000027802 */ /* 0x000fe20000000f00 */
[----:B------:R-:W-:Y:S01]  /*0260*/  ULDC.64 UR6, c[0x4][0x18] ;  /* 0x0100060000067ab9 */ /* 0x000fe20000000a00 */
[----:B------:R-:W-:Y:S01]  /*0270*/  ULDC.64 UR8, c[0x4][0x8] ;  /* 0x0100020000087ab9 */ /* 0x000fe20000000a00 */
[----:B------:R-:W-:Y:S02]  /*0280*/  IMAD.U32 R4, RZ, RZ, UR6 ;  /* 0x00000006ff047e24 */ /* 0x000fe4000f8e00ff */
[----:B------:R-:W-:Y:S01]  /*0290*/  IMAD.U32 R5, RZ, RZ, UR7 ;  /* 0x00000007ff057e24 */ /* 0x000fe2000f8e00ff */
[----:B------:R-:W1:Y:S01]  /*02a0*/  LDC.64 R2, c[0x4][R2] ;  /* 0x0100000002027b82 */ /* 0x000e620000000a00 */
[----:B------:R-:W-:Y:S01]  /*02b0*/  ULDC.64 UR6, c[0x4][0x10] ;  /* 0x0100040000067ab9 */ /* 0x000fe20000000a00 */
[----:B------:R-:W-:Y:S02]  /*02c0*/  IMAD.U32 R10, RZ, RZ, UR8 ;  /* 0x00000008ff0a7e24 */ /* 0x000fe4000f8e00ff */
[----:B------:R-:W-:-:S02]  /*02d0*/  IMAD.U32 R6, RZ, RZ, UR6 ;  /* 0x00000006ff067e24 */ /* 0x000fc4000f8e00ff */
[----:B------:R-:W-:Y:S02]  /*02e0*/  IMAD.U32 R7, RZ, RZ, UR7 ;  /* 0x00000007ff077e24 */ /* 0x000fe4000f8e00ff */
[----:B------:R-:W-:Y:S02]  /*02f0*/  IMAD.U32 R11, RZ, RZ, UR9 ;  /* 0x00000009ff0b7e24 */ /* 0x000fe4000f8e00ff */
[----:B------:R-:W-:Y:S02]  /*0300*/  IMAD.MOV.U32 R8, RZ, RZ, 0x21 ;  /* 0x00000021ff087424 */ /* 0x000fe400078e00ff */
[----:B------:R-:W-:Y:S02]  /*0310*/  IMAD.MOV.U32 R12, RZ, RZ, 0x1 ;  /* 0x00000001ff0c7424 */ /* 0x000fe400078e00ff */
[----:B------:R-:W-:-:S07]  /*0320*/  IMAD.MOV.U32 R13, RZ, RZ, RZ ;  /* 0x000000ffff0d7224 */ /* 0x000fce00078e00ff */
[----:B------:R-:W-:-:S07]  /*0330*/  LEPC R20, `(.L_x_0) ;  /* 0x000000001014794e */ /* 0x000fce0000000000 */
[----:B01----:R-:W-:Y:S05]  /*0340*/  CALL.ABS.NOINC R2 ;  /* 0x0000000002007343 */ /* 0x003fea0003c00000 */
.L_x_0:
[----:B------:R-:W1:Y:S01]  /*0350*/  LDC.64 R6, c[0x0][0x208] ;  /* 0x00008200ff067b82 */ /* 0x000e620000000a00 */
[----:B------:R-:W-:Y:S07]  /*0360*/  WARPSYNC.ALL ;  /* 0x0000000000007948 */ /* 0x000fee0003800000 */
[----:B------:R-:W-:Y:S08]  /*0370*/  BAR.SYNC.DEFER_BLOCKING 0x0 ;  /* 0x0000000000007b1d */ /* 0x000ff00000010000 */
[----:B------:R-:W2:Y:S01]  /*0380*/  LDC.64 R2, c[0x0][0x210] ;  /* 0x00008400ff027b82 */ /* 0x000ea20000000a00 */
[----:B------:R-:W-:-:S07]  /*0390*/  LOP3.LUT P0, RZ, R9, 0x100, RZ, 0xc0, !PT ;  /* 0x0000010009ff7812 */ /* 0x000fce000780c0ff */
[----:B------:R-:W3:Y:S01]  /*03a0*/  LDC.64 R4, c[0x0][0x218] ;  /* 0x00008600ff047b82 */ /* 0x000ee20000000a00 */
[----:B-1----:R-:W-:Y:S02]  /*03b0*/  @P2 R2UR UR6, R6 ;  /* 0x00000000060622ca */ /* 0x002fe400000e0000 */
[----:B------:R-:W-:Y:S01]  /*03c0*/  @P2 R2UR UR7, R7 ;  /* 0x00000000070722ca */ /* 0x000fe200000e0000 */
[----:B--2---:R-:W-:-:S12]  /*03d0*/  IMAD.WIDE R2, R15, 0x8, R2 ;  /* 0x000000080f027825 */ /* 0x004fd800078e0202 */
[----:B------:R-:W2:Y:S01]  /*03e0*/  @P2 LDG.E.EL.64 R2, desc[UR6][R2.64] ;  /* 0x0000000602022981 */ /* 0x000ea2000c2e1b00 */
[----:B------:R-:W-:Y:S02]  /*03f0*/  ISETP.LT.AND P0, PT, R0, UR5, !P0 ;  /* 0x0000000500007c0c */ /* 0x000fe4000c701270 */
[----:B------:R-:W-:Y:S02]  /*0400*/  PLOP3.LUT P3, PT, PT, PT, PT, 0x8, 0x0 ;  /* 0x000000000000781c */ /* 0x000fe40003f6e170 */
[----:B------:R-:W-:Y:S02]  /*0410*/  ISETP.GT.AND P5, PT, R15, R14, PT ;  /* 0x0000000e0f00720c */ /* 0x000fe40003fa4270 */
[----:B--2---:R-:W-:-:S04]  /*0420*/  @P2 ISETP.NE.U32.AND P4, PT, R2, RZ, PT ;  /* 0x000000ff0200220c */ /* 0x004fc80003f85070 */
[----:B------:R-:W-:-:S03]  /*0430*/  @P2 ISETP.NE.AND.EX P3, PT, R3, RZ, PT, P4 ;  /* 0x000000ff0300220c */ /* 0x000fc60003f65340 */
[----:B---3--:R-:W-:Y:S10]  /*0440*/  @!P0 EXIT ;  /* 0x000000000000894d */ /* 0x008ff40003800000 */
[----:B------:R-:W-:Y:S02]  /*0450*/  R2UR UR6, R6 ;  /* 0x00000000060672ca */ /* 0x000fe400000e0000 */
[----:B------:R-:W-:Y:S02]  /*0460*/  R2UR UR7, R7 ;  /* 0x00000000070772ca */ /* 0x000fe400000e0000 */
[----:B------:R-:W-:-:S04]  /*0470*/  SEL R2, RZ, 0xfc00, P3 ;  /* 0x0000fc00ff027807 */ /* 0x000fc80001800000 */
[----:B------:R-:W-:Y:S01]  /*0480*/  SEL R6, R2, 0xfc00, !P5 ;  /* 0x0000fc0002067807 */ /* 0x000fe20006800000 */
[----:B------:R-:W-:-:S03]  /*0490*/  IMAD.WIDE R2, R0, 0x2, R4 ;  /* 0x0000000200027825 */ /* 0x000fc600078e0204 */
[----:B------:R-:W-:-:S05]  /*04a0*/  SEL R5, R6, RZ, !P1 ;  /* 0x000000ff06057207 */ /* 0x000fca0004800000 */
[----:B------:R-:W-:Y:S01]  /*04b0*/  STG.E.U16 desc[UR6][R2.64], R5 ;  /* 0x0000000502007986 */ /* 0x000fe2000c101506 */
[----:B------:R-:W-:Y:S05]  /*04c0*/  EXIT ;  /* 0x000000000000794d */ /* 0x000fea0003800000 */
.L_x_1:
[----:B------:R-:W-:-:S00]  /*04d0*/  BRA `(.L_x_1) ;  /* 0xfffffffc00fc7947 */ /* 0x000fc0000383ffff */
[----:B------:R-:W-:-:S00]  /*04e0*/  NOP ;  /* 0x0000000000007918 */ /* 0x000fc00000000000 */
        /* <DEDUP_REMOVED lines=9> */
.L_x_2:


//--------------------- .nv.global.init           --------------------------
	.section	.nv.global.init,"aw",@progbits
.nv.global.init:
	.type		assertFunc_0,@object
	.size		assertFunc_0,(assertMessage_0 - assertFunc_0)
assertFunc_0:
        /*0000*/ 	.byte	0x75, 0x6e, 0x6b, 0x6e, 0x6f, 0x77, 0x6e, 0x00
	.type		assertMessage_0,@object
	.size		assertMessage_0,(assertFile_0 - assertMessage_0)
assertMessage_0:
        /*0008*/ 	.byte	0x69, 0x6e, 0x64, 0x65, 0x78, 0x20, 0x6f, 0x75, 0x74, 0x20, 0x6f, 0x66, 0x20, 0x62, 0x6f, 0x75
        /*0018*/ 	.byte	0x6e, 0x64, 0x73, 0x3a, 0x20, 0x78, 0x30, 0x20, 0x3c, 0x20, 0x6b, 0x73, 0x32, 0x00
	.type		assertFile_0,@object
	.size		assertFile_0,(.L_1 - assertFile_0)
assertFile_0:
        /*0026*/ 	.byte	0x2e, 0x2f, 0x6c, 0x6f, 0x63, 0x61, 0x6c, 0x5f, 0x63, 0x61, 0x63, 0x68, 0x65, 0x2f, 0x70, 0x61
        /*0036*/ 	.byte	0x2f, 0x63, 0x70, 0x61, 0x78, 0x34, 0x32, 0x6e, 0x65, 0x76, 0x73, 0x7a, 0x67, 0x72, 0x73, 0x32
        /*0046*/ 	.byte	0x74, 0x6d, 0x32, 0x77, 0x66, 0x36, 0x6b, 0x73, 0x72, 0x37, 0x73, 0x73, 0x32, 0x32, 0x33, 0x62
        /*0056*/ 	.byte	0x6c, 0x36, 0x32, 0x6d, 0x35, 0x64, 0x33, 0x67, 0x66, 0x6c, 0x36, 0x64, 0x69, 0x70, 0x69, 0x72
        /*0066*/ 	.byte	0x68, 0x77, 0x6c, 0x6a, 0x70, 0x2e, 0x70, 0x79, 0x00
.L_1:


//--------------------- .nv.constant0.triton_poi_fused_constant_pad_nd_scalar_tensor_where_5 --------------------------
	.section	.nv.constant0.triton_poi_fused_constant_pad_nd_scalar_tensor_where_5,"a",@progbits
	.sectionflags	@""
	.align	4
.nv.constant0.triton_poi_fused_constant_pad_nd_scalar_tensor_where_5:
	.zero		568


//--------------------- SYMBOLS --------------------------

	.type		__assertfail,@function
